//
// Generated by NVIDIA NVVM Compiler
//
// Compiler Build ID: CL-36424714
// Cuda compilation tools, release 13.0, V13.0.88
// Based on NVVM 20.0.0
//

.version 9.0
.target sm_100
.address_size 64

	// .globl	_Z4convPfS_S_iiii
// _ZZ4convPfS_S_iiiiE12shared_patch has been demoted
// _ZZ4convPfS_S_iiiiE13shared_kernel has been demoted

.visible .entry _Z4convPfS_S_iiii(
	.param .u64 .ptr .align 1 _Z4convPfS_S_iiii_param_0,
	.param .u64 .ptr .align 1 _Z4convPfS_S_iiii_param_1,
	.param .u64 .ptr .align 1 _Z4convPfS_S_iiii_param_2,
	.param .u32 _Z4convPfS_S_iiii_param_3,
	.param .u32 _Z4convPfS_S_iiii_param_4,
	.param .u32 _Z4convPfS_S_iiii_param_5,
	.param .u32 _Z4convPfS_S_iiii_param_6
)
{
	.reg .pred 	%p<10>;
	.reg .b32 	%r<121>;
	.reg .b32 	%f<70>;
	.reg .b64 	%rd<30>;
	// demoted variable
	.shared .align 4 .b8 _ZZ4convPfS_S_iiiiE12shared_patch[16384];
	// demoted variable
	.shared .align 4 .b8 _ZZ4convPfS_S_iiiiE13shared_kernel[1024];
	ld.param.u32 	%r35, [_Z4convPfS_S_iiii_param_3];
	ld.param.u32 	%r38, [_Z4convPfS_S_iiii_param_4];
	ld.param.u32 	%r36, [_Z4convPfS_S_iiii_param_5];
	ld.param.u32 	%r37, [_Z4convPfS_S_iiii_param_6];
	mov.u32 	%r39, %ctaid.y;
	mov.u32 	%r40, %ntid.y;
	mov.u32 	%r1, %tid.y;
	mad.lo.s32 	%r2, %r39, %r40, %r1;
	shl.b32 	%r3, %r37, 1;
	mov.u32 	%r41, %ctaid.x;
	mov.u32 	%r42, %ntid.x;
	mov.u32 	%r4, %tid.x;
	mad.lo.s32 	%r5, %r41, %r42, %r4;
	add.s32 	%r6, %r37, %r4;
	add.s32 	%r7, %r37, %r1;
	setp.ge.s32 	%p1, %r2, %r38;
	setp.ge.s32 	%p2, %r5, %r35;
	or.pred  	%p3, %p2, %p1;
	@%p3 bra 	$L__BB0_12;
	ld.param.u64 	%rd29, [_Z4convPfS_S_iiii_param_2];
	ld.param.u64 	%rd28, [_Z4convPfS_S_iiii_param_1];
	add.s32 	%r43, %r37, %r2;
	add.s32 	%r44, %r37, %r5;
	add.s32 	%r45, %r3, %r35;
	cvta.to.global.u64 	%rd4, %rd28;
	cvta.to.global.u64 	%rd5, %rd29;
	mul.lo.s32 	%r46, %r45, %r43;
	add.s32 	%r47, %r46, %r44;
	mul.wide.s32 	%rd6, %r47, 4;
	add.s64 	%rd7, %rd4, %rd6;
	ld.global.f32 	%f12, [%rd7];
	shl.b32 	%r48, %r7, 8;
	mov.u32 	%r49, _ZZ4convPfS_S_iiiiE12shared_patch;
	add.s32 	%r8, %r49, %r48;
	shl.b32 	%r50, %r6, 2;
	add.s32 	%r51, %r8, %r50;
	st.shared.f32 	[%r51], %f12;
	add.s32 	%r52, %r46, %r5;
	mul.wide.s32 	%rd8, %r52, 4;
	add.s64 	%rd9, %rd4, %rd8;
	ld.global.f32 	%f13, [%rd9];
	shl.b32 	%r53, %r4, 2;
	add.s32 	%r54, %r8, %r53;
	st.shared.f32 	[%r54], %f13;
	mul.wide.s32 	%rd10, %r37, 4;
	add.s64 	%rd11, %rd7, %rd10;
	ld.global.f32 	%f14, [%rd11];
	shl.b32 	%r55, %r37, 2;
	add.s32 	%r56, %r51, %r55;
	st.shared.f32 	[%r56], %f14;
	mul.lo.s32 	%r57, %r45, %r2;
	add.s32 	%r58, %r57, %r44;
	mul.wide.s32 	%rd12, %r58, 4;
	add.s64 	%rd13, %rd4, %rd12;
	ld.global.f32 	%f15, [%rd13];
	shl.b32 	%r59, %r1, 8;
	add.s32 	%r60, %r49, %r59;
	add.s32 	%r61, %r60, %r50;
	st.shared.f32 	[%r61], %f15;
	add.s32 	%r62, %r43, %r37;
	mul.lo.s32 	%r63, %r62, %r45;
	add.s32 	%r64, %r63, %r44;
	mul.wide.s32 	%rd14, %r64, 4;
	add.s64 	%rd15, %rd4, %rd14;
	ld.global.f32 	%f16, [%rd15];
	shl.b32 	%r65, %r37, 8;
	add.s32 	%r66, %r8, %r65;
	add.s32 	%r67, %r66, %r50;
	st.shared.f32 	[%r67], %f16;
	add.s32 	%r68, %r57, %r5;
	mul.wide.s32 	%rd16, %r68, 4;
	add.s64 	%rd17, %rd4, %rd16;
	ld.global.f32 	%f17, [%rd17];
	add.s32 	%r69, %r60, %r53;
	st.shared.f32 	[%r69], %f17;
	add.s64 	%rd18, %rd13, %rd10;
	ld.global.f32 	%f18, [%rd18];
	add.s32 	%r70, %r61, %r55;
	st.shared.f32 	[%r70], %f18;
	add.s32 	%r71, %r63, %r5;
	mul.wide.s32 	%rd19, %r71, 4;
	add.s64 	%rd20, %rd4, %rd19;
	ld.global.f32 	%f19, [%rd20];
	add.s32 	%r72, %r66, %r53;
	st.shared.f32 	[%r72], %f19;
	add.s64 	%rd21, %rd15, %rd10;
	ld.global.f32 	%f20, [%rd21];
	add.s32 	%r73, %r67, %r55;
	st.shared.f32 	[%r73], %f20;
	rem.s32 	%r74, %r1, %r36;
	rem.s32 	%r75, %r4, %r36;
	mad.lo.s32 	%r76, %r74, %r36, %r75;
	mul.wide.s32 	%rd22, %r76, 4;
	add.s64 	%rd23, %rd5, %rd22;
	ld.global.f32 	%f21, [%rd23];
	shl.b32 	%r77, %r74, 6;
	mov.u32 	%r78, _ZZ4convPfS_S_iiiiE13shared_kernel;
	add.s32 	%r79, %r78, %r77;
	shl.b32 	%r80, %r75, 2;
	add.s32 	%r81, %r79, %r80;
	st.shared.f32 	[%r81], %f21;
	bar.sync 	0;
	neg.s32 	%r9, %r37;
	setp.lt.s32 	%p4, %r37, 0;
	mov.f32 	%f66, 0f00000000;
	@%p4 bra 	$L__BB0_11;
	add.s32 	%r82, %r3, 1;
	and.b32  	%r10, %r3, 6;
	and.b32  	%r11, %r37, 1;
	and.b32  	%r83, %r82, -8;
	neg.s32 	%r12, %r83;
	add.s32 	%r86, %r48, %r53;
	add.s32 	%r88, %r86, %r49;
	add.s32 	%r13, %r88, 16;
	mov.f32 	%f66, 0f00000000;
	mov.u32 	%r113, %r9;
$L__BB0_3:
	setp.lt.u32 	%p5, %r37, 4;
	shl.b32 	%r15, %r113, 8;
	add.s32 	%r16, %r113, %r37;
	mov.u32 	%r118, %r9;
	@%p5 bra 	$L__BB0_6;
	add.s32 	%r115, %r13, %r15;
	shl.b32 	%r89, %r16, 6;
	add.s32 	%r91, %r78, %r89;
	add.s32 	%r114, %r91, 16;
	mov.u32 	%r116, %r12;
	mov.u32 	%r118, %r9;
$L__BB0_5:
	.pragma "nounroll";
	ld.shared.f32 	%f23, [%r115+-16];
	ld.shared.f32 	%f24, [%r114+-16];
	fma.rn.f32 	%f25, %f23, %f24, %f66;
	ld.shared.f32 	%f26, [%r115+-12];
	ld.shared.f32 	%f27, [%r114+-12];
	fma.rn.f32 	%f28, %f26, %f27, %f25;
	ld.shared.f32 	%f29, [%r115+-8];
	ld.shared.f32 	%f30, [%r114+-8];
	fma.rn.f32 	%f31, %f29, %f30, %f28;
	ld.shared.f32 	%f32, [%r115+-4];
	ld.shared.f32 	%f33, [%r114+-4];
	fma.rn.f32 	%f34, %f32, %f33, %f31;
	ld.shared.f32 	%f35, [%r115];
	ld.shared.f32 	%f36, [%r114];
	fma.rn.f32 	%f37, %f35, %f36, %f34;
	ld.shared.f32 	%f38, [%r115+4];
	ld.shared.f32 	%f39, [%r114+4];
	fma.rn.f32 	%f40, %f38, %f39, %f37;
	ld.shared.f32 	%f41, [%r115+8];
	ld.shared.f32 	%f42, [%r114+8];
	fma.rn.f32 	%f43, %f41, %f42, %f40;
	ld.shared.f32 	%f44, [%r115+12];
	ld.shared.f32 	%f45, [%r114+12];
	fma.rn.f32 	%f66, %f44, %f45, %f43;
	add.s32 	%r118, %r118, 8;
	add.s32 	%r116, %r116, 8;
	add.s32 	%r115, %r115, 32;
	add.s32 	%r114, %r114, 32;
	setp.ne.s32 	%p6, %r116, 0;
	@%p6 bra 	$L__BB0_5;
$L__BB0_6:
	add.s32 	%r28, %r8, %r15;
	shl.b32 	%r92, %r16, 6;
	add.s32 	%r29, %r78, %r92;
	setp.lt.u32 	%p7, %r10, 3;
	@%p7 bra 	$L__BB0_8;
	add.s32 	%r94, %r6, %r118;
	shl.b32 	%r95, %r94, 2;
	add.s32 	%r96, %r28, %r95;
	ld.shared.f32 	%f46, [%r96];
	add.s32 	%r97, %r118, %r37;
	shl.b32 	%r98, %r97, 2;
	add.s32 	%r99, %r29, %r98;
	ld.shared.f32 	%f47, [%r99];
	fma.rn.f32 	%f48, %f46, %f47, %f66;
	ld.shared.f32 	%f49, [%r96+4];
	ld.shared.f32 	%f50, [%r99+4];
	fma.rn.f32 	%f51, %f49, %f50, %f48;
	ld.shared.f32 	%f52, [%r96+8];
	ld.shared.f32 	%f53, [%r99+8];
	fma.rn.f32 	%f54, %f52, %f53, %f51;
	ld.shared.f32 	%f55, [%r96+12];
	ld.shared.f32 	%f56, [%r99+12];
	fma.rn.f32 	%f66, %f55, %f56, %f54;
	add.s32 	%r118, %r118, 4;
$L__BB0_8:
	setp.eq.s32 	%p8, %r11, 0;
	@%p8 bra 	$L__BB0_10;
	add.s32 	%r100, %r6, %r118;
	shl.b32 	%r101, %r100, 2;
	add.s32 	%r102, %r28, %r101;
	ld.shared.f32 	%f57, [%r102];
	add.s32 	%r103, %r118, %r37;
	shl.b32 	%r104, %r103, 2;
	add.s32 	%r105, %r29, %r104;
	ld.shared.f32 	%f58, [%r105];
	fma.rn.f32 	%f59, %f57, %f58, %f66;
	ld.shared.f32 	%f60, [%r102+4];
	ld.shared.f32 	%f61, [%r105+4];
	fma.rn.f32 	%f66, %f60, %f61, %f59;
	add.s32 	%r118, %r118, 2;
$L__BB0_10:
	add.s32 	%r106, %r6, %r118;
	shl.b32 	%r107, %r106, 2;
	add.s32 	%r108, %r28, %r107;
	ld.shared.f32 	%f62, [%r108];
	add.s32 	%r109, %r118, %r37;
	shl.b32 	%r110, %r109, 2;
	add.s32 	%r111, %r29, %r110;
	ld.shared.f32 	%f63, [%r111];
	fma.rn.f32 	%f66, %f62, %f63, %f66;
	add.s32 	%r34, %r113, 1;
	setp.ne.s32 	%p9, %r113, %r37;
	mov.u32 	%r113, %r34;
	@%p9 bra 	$L__BB0_3;
$L__BB0_11:
	ld.param.u64 	%rd27, [_Z4convPfS_S_iiii_param_0];
	mad.lo.s32 	%r112, %r35, %r2, %r5;
	cvta.to.global.u64 	%rd24, %rd27;
	mul.wide.s32 	%rd25, %r112, 4;
	add.s64 	%rd26, %rd24, %rd25;
	st.global.f32 	[%rd26], %f66;
$L__BB0_12:
	ret;

}


// ===== COMPILED SASS (sm_100) =====

	.target	sm_100

	.elftype	@"ET_EXEC"


//--------------------- .note.nv.tkinfo           --------------------------
	.section	.note.nv.tkinfo,"",@"SHT_NOTE"
	.sectionflags	@"SHF_NOTE_NV_TKINFO"
	.tkinfo
        /*0018*/ 	.word	0x00000002
        /*0030*/ 	.string	""
        /*0030*/ 	.string	"ptxas"
        /*0030*/ 	.string	"Cuda compilation tools, release 13.0, V13.0.88"
        /*0030*/ 	.string	"Build cuda_13.0.r13.0/compiler.36424714_0"
        /*0030*/ 	.string	"-arch sm_100 -m 64 "



//--------------------- .note.nv.cuinfo           --------------------------
	.section	.note.nv.cuinfo,"",@"SHT_NOTE"
	.sectionflags	@"SHF_NOTE_NV_CUINFO"
        /*0018*/ 	.short	0x0002
        /*001a*/ 	.short	0x0064
        /*001c*/ 	.short	0x0082
	.zero		2


//--------------------- .nv.info                  --------------------------
	.section	.nv.info,"",@"SHT_CUDA_INFO"
	.align	4


	//----- nvinfo : EIATTR_REGCOUNT
	.align		4
        /*0000*/ 	.byte	0x04, 0x2f
        /*0002*/ 	.short	(.L_1 - .L_0)
	.align		4
.L_0:
        /*0004*/ 	.word	index@(_Z4convPfS_S_iiii)
        /*0008*/ 	.word	0x00000020


	//----- nvinfo : EIATTR_FRAME_SIZE
	.align		4
.L_1:
        /*000c*/ 	.byte	0x04, 0x11
        /*000e*/ 	.short	(.L_3 - .L_2)
	.align		4
.L_2:
        /*0010*/ 	.word	index@(_Z4convPfS_S_iiii)
        /*0014*/ 	.word	0x00000000


	//----- nvinfo : EIATTR_MIN_STACK_SIZE
	.align		4
.L_3:
        /*0018*/ 	.byte	0x04, 0x12
        /*001a*/ 	.short	(.L_5 - .L_4)
	.align		4
.L_4:
        /*001c*/ 	.word	index@(_Z4convPfS_S_iiii)
        /*0020*/ 	.word	0x00000000
.L_5:


//--------------------- .nv.compat                --------------------------
	.section	.nv.compat,"",@"SHT_CUDA_COMPAT_INFO"
	.align	4
        /*0000*/ 	.byte	0x02, 0x09, 0x00, 0x00, 0x02, 0x02, 0x01, 0x00, 0x02, 0x05, 0x05, 0x00, 0x03, 0x07, 0x01, 0x01
        /*0010*/ 	.byte	0x02, 0x03, 0x00, 0x00, 0x02, 0x06, 0x01, 0x00, 0x04, 0x0b, 0x08, 0x00, 0x09, 0x00, 0x00, 0x00
        /*0020*/ 	.byte	0x00, 0x00, 0x00, 0x00


//--------------------- .nv.info._Z4convPfS_S_iiii --------------------------
	.section	.nv.info._Z4convPfS_S_iiii,"",@"SHT_CUDA_INFO"
	.sectionflags	@""
	.align	4


	//----- nvinfo : EIATTR_CUDA_API_VERSION
	.align		4
        /*0000*/ 	.byte	0x04, 0x37
        /*0002*/ 	.short	(.L_7 - .L_6)
.L_6:
        /*0004*/ 	.word	0x00000082


	//----- nvinfo : EIATTR_KPARAM_INFO
	.align		4
.L_7:
        /*0008*/ 	.byte	0x04, 0x17
        /*000a*/ 	.short	(.L_9 - .L_8)
.L_8:
        /*000c*/ 	.word	0x00000000
        /*0010*/ 	.short	0x0006
        /*0012*/ 	.short	0x0024
        /*0014*/ 	.byte	0x00, 0xf0, 0x11, 0x00


	//----- nvinfo : EIATTR_KPARAM_INFO
	.align		4
.L_9:
        /*0018*/ 	.byte	0x04, 0x17
        /*001a*/ 	.short	(.L_11 - .L_10)
.L_10:
        /*001c*/ 	.word	0x00000000
        /*0020*/ 	.short	0x0005
        /*0022*/ 	.short	0x0020
        /*0024*/ 	.byte	0x00, 0xf0, 0x11, 0x00


	//----- nvinfo : EIATTR_KPARAM_INFO
	.align		4
.L_11:
        /*0028*/ 	.byte	0x04, 0x17
        /*002a*/ 	.short	(.L_13 - .L_12)
.L_12:
        /*002c*/ 	.word	0x00000000
        /*0030*/ 	.short	0x0004
        /*0032*/ 	.short	0x001c
        /*0034*/ 	.byte	0x00, 0xf0, 0x11, 0x00


	//----- nvinfo : EIATTR_KPARAM_INFO
	.align		4
.L_13:
        /*0038*/ 	.byte	0x04, 0x17
        /*003a*/ 	.short	(.L_15 - .L_14)
.L_14:
        /*003c*/ 	.word	0x00000000
        /*0040*/ 	.short	0x0003
        /*0042*/ 	.short	0x0018
        /*0044*/ 	.byte	0x00, 0xf0, 0x11, 0x00


	//----- nvinfo : EIATTR_KPARAM_INFO
	.align		4
.L_15:
        /*0048*/ 	.byte	0x04, 0x17
        /*004a*/ 	.short	(.L_17 - .L_16)
.L_16:
        /*004c*/ 	.word	0x00000000
        /*0050*/ 	.short	0x0002
        /*0052*/ 	.short	0x0010
        /*0054*/ 	.byte	0x00, 0xf5, 0x21, 0x00


	//----- nvinfo : EIATTR_KPARAM_INFO
	.align		4
.L_17:
        /*0058*/ 	.byte	0x04, 0x17
        /*005a*/ 	.short	(.L_19 - .L_18)
.L_18:
        /*005c*/ 	.word	0x00000000
        /*0060*/ 	.short	0x0001
        /*0062*/ 	.short	0x0008
        /*0064*/ 	.byte	0x00, 0xf5, 0x21, 0x00


	//----- nvinfo : EIATTR_KPARAM_INFO
	.align		4
.L_19:
        /*0068*/ 	.byte	0x04, 0x17
        /*006a*/ 	.short	(.L_21 - .L_20)
.L_20:
        /*006c*/ 	.word	0x00000000
        /*0070*/ 	.short	0x0000
        /*0072*/ 	.short	0x0000
        /*0074*/ 	.byte	0x00, 0xf5, 0x21, 0x00


	//----- nvinfo : EIATTR_SPARSE_MMA_MASK
	.align		4
.L_21:
        /*0078*/ 	.byte	0x03, 0x50
        /*007a*/ 	.short	0x0000


	//----- nvinfo : EIATTR_MAXREG_COUNT
	.align		4
        /*007c*/ 	.byte	0x03, 0x1b
        /*007e*/ 	.short	0x00ff


	//----- nvinfo : EIATTR_NUM_BARRIERS
	.align		4
        /*0080*/ 	.byte	0x02, 0x4c
        /*0082*/ 	.byte	0x01
	.zero		1


	//----- nvinfo : EIATTR_MERCURY_ISA_VERSION
	.align		4
        /*0084*/ 	.byte	0x03, 0x5f
        /*0086*/ 	.short	0x0101


	//----- nvinfo : EIATTR_VRC_CTA_INIT_COUNT
	.align		4
        /*0088*/ 	.byte	0x02, 0x4a
	.zero		1
	.zero		1


	//----- nvinfo : EIATTR_EXIT_INSTR_OFFSETS
	.align		4
        /*008c*/ 	.byte	0x04, 0x1c
        /*008e*/ 	.short	(.L_23 - .L_22)


	//   ....[0]....
.L_22:
        /*0090*/ 	.word	0x000000c0


	//   ....[1]....
        /*0094*/ 	.word	0x00000d50


	//----- nvinfo : EIATTR_CBANK_PARAM_SIZE
	.align		4
.L_23:
        /*0098*/ 	.byte	0x03, 0x19
        /*009a*/ 	.short	0x0028


	//----- nvinfo : EIATTR_PARAM_CBANK
	.align		4
        /*009c*/ 	.byte	0x04, 0x0a
        /*009e*/ 	.short	(.L_25 - .L_24)
	.align		4
.L_24:
        /*00a0*/ 	.word	index@(.nv.constant0._Z4convPfS_S_iiii)
        /*00a4*/ 	.short	0x0380
        /*00a6*/ 	.short	0x0028


	//----- nvinfo : EIATTR_SW_WAR
	.align		4
.L_25:
        /*00a8*/ 	.byte	0x04, 0x36
        /*00aa*/ 	.short	(.L_27 - .L_26)
.L_26:
        /*00ac*/ 	.word	0x00000008
.L_27:


//--------------------- .nv.callgraph             --------------------------
	.section	.nv.callgraph,"",@"SHT_CUDA_CALLGRAPH"
	.align	4
	.sectionentsize	8
	.align		4
        /*0000*/ 	.word	0x00000000
	.align		4
        /*0004*/ 	.word	0xffffffff
	.align		4
        /*0008*/ 	.word	0x00000000
	.align		4
        /*000c*/ 	.word	0xfffffffe
	.align		4
        /*0010*/ 	.word	0x00000000
	.align		4
        /*0014*/ 	.word	0xfffffffd
	.align		4
        /*0018*/ 	.word	0x00000000
	.align		4
        /*001c*/ 	.word	0xfffffffc


//--------------------- .text._Z4convPfS_S_iiii   --------------------------
	.section	.text._Z4convPfS_S_iiii,"ax",@progbits
	.align	128
        .global         _Z4convPfS_S_iiii
        .type           _Z4convPfS_S_iiii,@function
        .size           _Z4convPfS_S_iiii,(.L_x_7 - _Z4convPfS_S_iiii)
        .other          _Z4convPfS_S_iiii,@"STO_CUDA_ENTRY STV_DEFAULT"
_Z4convPfS_S_iiii:
.text._Z4convPfS_S_iiii:
[----:B------:R-:W-:Y:S01]  /*0000*/  LDC R1, c[0x0][0x37c] ;  /* 0x0000df00ff017b82 */ /* 0x000fe20000000800 */
[----:B------:R-:W0:Y:S07]  /*0010*/  S2R R20, SR_TID.Y ;  /* 0x0000000000147919 */ /* 0x000e2e0000002200 */
[----:B------:R-:W0:Y:S01]  /*0020*/  S2UR UR4, SR_CTAID.Y ;  /* 0x00000000000479c3 */ /* 0x000e220000002600 */
[----:B------:R-:W1:Y:S01]  /*0030*/  LDCU.64 UR6, c[0x0][0x398] ;  /* 0x00007300ff0677ac */ /* 0x000e620008000a00 */
[----:B------:R-:W2:Y:S06]  /*0040*/  S2R R0, SR_TID.X ;  /* 0x0000000000007919 */ /* 0x000eac0000002100 */
[----:B------:R-:W0:Y:S08]  /*0050*/  LDC R3, c[0x0][0x364] ;  /* 0x0000d900ff037b82 */ /* 0x000e300000000800 */
[----:B------:R-:W2:Y:S08]  /*0060*/  S2UR UR5, SR_CTAID.X ;  /* 0x00000000000579c3 */ /* 0x000eb00000002500 */
[----:B------:R-:W2:Y:S01]  /*0070*/  LDC R17, c[0x0][0x360] ;  /* 0x0000d800ff117b82 */ /* 0x000ea20000000800 */
[----:B0-----:R-:W-:-:S05]  /*0080*/  IMAD R16, R3, UR4, R20 ;  /* 0x0000000403107c24 */ /* 0x001fca000f8e0214 */
[----:B-1----:R-:W-:Y:S01]  /*0090*/  ISETP.GE.AND P0, PT, R16, UR7, PT ;  /* 0x0000000710007c0c */ /* 0x002fe2000bf06270 */
[----:B--2---:R-:W-:-:S05]  /*00a0*/  IMAD R17, R17, UR5, R0 ;  /* 0x0000000511117c24 */ /* 0x004fca000f8e0200 */
[----:B------:R-:W-:-:S13]  /*00b0*/  ISETP.GE.OR P0, PT, R17, UR6, P0 ;  /* 0x0000000611007c0c */ /* 0x000fda0008706670 */
[----:B------:R-:W-:Y:S05]  /*00c0*/  @P0 EXIT ;  /* 0x000000000000094d */ /* 0x000fea0003800000 */
[----:B------:R-:W0:Y:S01]  /*00d0*/  LDC R10, c[0x0][0x3a0] ;  /* 0x0000e800ff0a7b82 */ /* 0x000e220000000800 */
[----:B------:R-:W-:Y:S01]  /*00e0*/  IABS R11, R20 ;  /* 0x00000014000b7213 */ /* 0x000fe20000000000 */
[----:B------:R-:W1:Y:S01]  /*00f0*/  LDCU.64 UR8, c[0x0][0x358] ;  /* 0x00006b00ff0877ac */ /* 0x000e620008000a00 */
[----:B------:R-:W-:-:S05]  /*0100*/  IABS R13, R0 ;  /* 0x00000000000d7213 */ /* 0x000fca0000000000 */
[----:B------:R-:W2:Y:S01]  /*0110*/  LDC R23, c[0x0][0x3a4] ;  /* 0x0000e900ff177b82 */ /* 0x000ea20000000800 */
[----:B0-----:R-:W-:-:S04]  /*0120*/  IABS R4, R10 ;  /* 0x0000000a00047213 */ /* 0x001fc80000000000 */
[----:B------:R-:W0:Y:S01]  /*0130*/  I2F.RP R5, R4 ;  /* 0x0000000400057306 */ /* 0x000e220000209400 */
[----:B--2---:R-:W-:Y:S01]  /*0140*/  IMAD.SHL.U32 R18, R23, 0x2, RZ ;  /* 0x0000000217127824 */ /* 0x004fe200078e00ff */
[----:B------:R-:W-:Y:S01]  /*0150*/  IADD3 R15, PT, PT, R17, R23, RZ ;  /* 0x00000017110f7210 */ /* 0x000fe20007ffe0ff */
[----:B------:R-:W-:-:S03]  /*0160*/  IMAD.IADD R14, R16, 0x1, R23 ;  /* 0x00000001100e7824 */ /* 0x000fc600078e0217 */
[----:B------:R-:W-:-:S05]  /*0170*/  IADD3 R12, PT, PT, R18, UR6, RZ ;  /* 0x00000006120c7c10 */ /* 0x000fca000fffe0ff */
[CC--:B------:R-:W-:Y:S01]  /*0180*/  IMAD R25, R14.reuse, R12.reuse, R15 ;  /* 0x0000000c0e197224 */ /* 0x0c0fe200078e020f */
[----:B0-----:R-:W0:Y:S01]  /*0190*/  MUFU.RCP R5, R5 ;  /* 0x0000000500057308 */ /* 0x001e220000001000 */
[----:B------:R-:W-:Y:S01]  /*01a0*/  IMAD R9, R14, R12, R17 ;  /* 0x0000000c0e097224 */ /* 0x000fe200078e0211 */
[----:B0-----:R-:W-:-:S06]  /*01b0*/  IADD3 R2, PT, PT, R5, 0xffffffe, RZ ;  /* 0x0ffffffe05027810 */ /* 0x001fcc0007ffe0ff */
[----:B------:R0:W2:Y:S02]  /*01c0*/  F2I.FTZ.U32.TRUNC.NTZ R3, R2 ;  /* 0x0000000200037305 */ /* 0x0000a4000021f000 */
[----:B0-----:R-:W-:Y:S02]  /*01d0*/  HFMA2 R2, -RZ, RZ, 0, 0 ;  /* 0x00000000ff027431 */ /* 0x001fe400000001ff */
[----:B--2---:R-:W-:-:S04]  /*01e0*/  IMAD.MOV R7, RZ, RZ, -R3 ;  /* 0x000000ffff077224 */ /* 0x004fc800078e0a03 */
[----:B------:R-:W-:-:S04]  /*01f0*/  IMAD R7, R7, R4, RZ ;  /* 0x0000000407077224 */ /* 0x000fc800078e02ff */
[----:B------:R-:W-:Y:S02]  /*0200*/  IMAD.HI.U32 R3, R3, R7, R2 ;  /* 0x0000000703037227 */ /* 0x000fe400078e0002 */
[----:B------:R-:W0:Y:S04]  /*0210*/  LDC.64 R6, c[0x0][0x388] ;  /* 0x0000e200ff067b82 */ /* 0x000e280000000a00 */
[----:B------:R-:W-:-:S04]  /*0220*/  IMAD.HI.U32 R2, R3, R11, RZ ;  /* 0x0000000b03027227 */ /* 0x000fc800078e00ff */
[----:B------:R-:W-:-:S04]  /*0230*/  IMAD.HI.U32 R3, R3, R13, RZ ;  /* 0x0000000d03037227 */ /* 0x000fc800078e00ff */
[----:B------:R-:W-:Y:S01]  /*0240*/  IMAD.MOV R2, RZ, RZ, -R2 ;  /* 0x000000ffff027224 */ /* 0x000fe200078e0a02 */
[----:B------:R-:W-:-:S03]  /*0250*/  IADD3 R3, PT, PT, -R3, RZ, RZ ;  /* 0x000000ff03037210 */ /* 0x000fc60007ffe1ff */
[C---:B------:R-:W-:Y:S02]  /*0260*/  IMAD R11, R4.reuse, R2, R11 ;  /* 0x00000002040b7224 */ /* 0x040fe400078e020b */
[----:B------:R-:W-:-:S03]  /*0270*/  IMAD R13, R4, R3, R13 ;  /* 0x00000003040d7224 */ /* 0x000fc600078e020d */
[C---:B------:R-:W-:Y:S02]  /*0280*/  ISETP.GT.U32.AND P0, PT, R4.reuse, R11, PT ;  /* 0x0000000b0400720c */ /* 0x040fe40003f04070 */
[----:B------:R-:W-:Y:S01]  /*0290*/  ISETP.GT.U32.AND P1, PT, R4, R13, PT ;  /* 0x0000000d0400720c */ /* 0x000fe20003f24070 */
[----:B0-----:R-:W-:-:S04]  /*02a0*/  IMAD.WIDE R24, R25, 0x4, R6 ;  /* 0x0000000419187825 */ /* 0x001fc800078e0206 */
[----:B------:R-:W-:-:S04]  /*02b0*/  IMAD.WIDE R8, R9, 0x4, R6 ;  /* 0x0000000409087825 */ /* 0x000fc800078e0206 */
[----:B------:R-:W-:Y:S01]  /*02c0*/  IMAD.IADD R14, R14, 0x1, R23 ;  /* 0x000000010e0e7824 */ /* 0x000fe200078e0217 */
[----:B-1----:R0:W2:Y:S01]  /*02d0*/  LDG.E R21, desc[UR8][R8.64] ;  /* 0x0000000808157981 */ /* 0x0020a2000c1e1900 */
[----:B------:R-:W-:Y:S02]  /*02e0*/  @!P0 IMAD.IADD R11, R11, 0x1, -R4 ;  /* 0x000000010b0b8824 */ /* 0x000fe400078e0a04 */
[----:B------:R-:W-:Y:S01]  /*02f0*/  @!P1 IADD3 R13, PT, PT, R13, -R4, RZ ;  /* 0x800000040d0d9210 */ /* 0x000fe20007ffe0ff */
[----:B------:R-:W-:Y:S02]  /*0300*/  IMAD.WIDE R2, R23, 0x4, R24 ;  /* 0x0000000417027825 */ /* 0x000fe400078e0218 */
[C---:B------:R-:W-:Y:S01]  /*0310*/  ISETP.GT.U32.AND P2, PT, R4.reuse, R11, PT ;  /* 0x0000000b0400720c */ /* 0x040fe20003f44070 */
[----:B------:R1:W3:Y:S01]  /*0320*/  LDG.E R24, desc[UR8][R24.64] ;  /* 0x0000000818187981 */ /* 0x0002e2000c1e1900 */
[----:B------:R-:W-:Y:S02]  /*0330*/  ISETP.GT.U32.AND P3, PT, R4, R13, PT ;  /* 0x0000000d0400720c */ /* 0x000fe40003f64070 */
[----:B------:R-:W-:Y:S01]  /*0340*/  ISETP.GE.AND P0, PT, R20, RZ, PT ;  /* 0x000000ff1400720c */ /* 0x000fe20003f06270 */
[----:B0-----:R-:W-:Y:S01]  /*0350*/  IMAD R9, R12, R14, R15 ;  /* 0x0000000e0c097224 */ /* 0x001fe200078e020f */
[----:B------:R-:W-:Y:S01]  /*0360*/  ISETP.GE.AND P1, PT, R0, RZ, PT ;  /* 0x000000ff0000720c */ /* 0x000fe20003f26270 */
[----:B------:R0:W4:Y:S06]  /*0370*/  LDG.E R19, desc[UR8][R2.64] ;  /* 0x0000000802137981 */ /* 0x00012c000c1e1900 */
[----:B------:R-:W-:-:S02]  /*0380*/  @!P2 IMAD.IADD R11, R11, 0x1, -R4 ;  /* 0x000000010b0ba824 */ /* 0x000fc400078e0a04 */
[----:B------:R-:W-:Y:S02]  /*0390*/  @!P3 IADD3 R13, PT, PT, R13, -R4, RZ ;  /* 0x800000040d0db210 */ /* 0x000fe40007ffe0ff */
[----:B------:R-:W5:Y:S01]  /*03a0*/  LDC.64 R4, c[0x0][0x390] ;  /* 0x0000e400ff047b82 */ /* 0x000f620000000a00 */
[----:B-1----:R-:W-:Y:S01]  /*03b0*/  IMAD R25, R16, R12, R15 ;  /* 0x0000000c10197224 */ /* 0x002fe200078e020f */
[----:B------:R-:W-:Y:S01]  /*03c0*/  MOV R15, R11 ;  /* 0x0000000b000f7202 */ /* 0x000fe20000000f00 */
[----:B------:R-:W-:Y:S01]  /*03d0*/  IMAD.MOV.U32 R27, RZ, RZ, R13 ;  /* 0x000000ffff1b7224 */ /* 0x000fe200078e000d */
[----:B------:R-:W-:Y:S02]  /*03e0*/  ISETP.NE.AND P2, PT, R10, RZ, PT ;  /* 0x000000ff0a00720c */ /* 0x000fe40003f45270 */
[----:B------:R-:W-:Y:S01]  /*03f0*/  LOP3.LUT R22, RZ, R10, RZ, 0x33, !PT ;  /* 0x0000000aff167212 */ /* 0x000fe200078e33ff */
[----:B------:R-:W-:Y:S01]  /*0400*/  @!P1 IMAD.MOV R27, RZ, RZ, -R27 ;  /* 0x000000ffff1b9224 */ /* 0x000fe200078e0a1b */
[----:B------:R-:W-:Y:S01]  /*0410*/  @!P0 IADD3 R15, PT, PT, -R15, RZ, RZ ;  /* 0x000000ff0f0f8210 */ /* 0x000fe20007ffe1ff */
[----:B------:R-:W-:-:S02]  /*0420*/  IMAD R11, R12, R14, R17 ;  /* 0x0000000e0c0b7224 */ /* 0x000fc400078e0211 */
[----:B0-----:R-:W-:Y:S02]  /*0430*/  IMAD R3, R16, R12, R17 ;  /* 0x0000000c10037224 */ /* 0x001fe400078e0211 */
[--C-:B------:R-:W-:Y:S01]  /*0440*/  IMAD.WIDE R12, R25, 0x4, R6.reuse ;  /* 0x00000004190c7825 */ /* 0x100fe200078e0206 */
[C---:B------:R-:W-:Y:S02]  /*0450*/  SEL R25, R22.reuse, R15, !P2 ;  /* 0x0000000f16197207 */ /* 0x040fe40005000000 */
[----:B------:R-:W-:Y:S01]  /*0460*/  SEL R22, R22, R27, !P2 ;  /* 0x0000001b16167207 */ /* 0x000fe20005000000 */
[--C-:B------:R-:W-:Y:S01]  /*0470*/  IMAD.WIDE R8, R9, 0x4, R6.reuse ;  /* 0x0000000409087825 */ /* 0x100fe200078e0206 */
[----:B------:R-:W4:Y:S03]  /*0480*/  LDG.E R26, desc[UR8][R12.64] ;  /* 0x000000080c1a7981 */ /* 0x000f26000c1e1900 */
[--C-:B------:R-:W-:Y:S01]  /*0490*/  IMAD.WIDE R2, R3, 0x4, R6.reuse ;  /* 0x0000000403027825 */ /* 0x100fe200078e0206 */
[----:B------:R0:W4:Y:S03]  /*04a0*/  LDG.E R27, desc[UR8][R8.64] ;  /* 0x00000008081b7981 */ /* 0x000126000c1e1900 */
[----:B------:R-:W-:-:S02]  /*04b0*/  IMAD.WIDE R6, R11, 0x4, R6 ;  /* 0x000000040b067825 */ /* 0x000fc400078e0206 */
[----:B------:R1:W4:Y:S02]  /*04c0*/  LDG.E R2, desc[UR8][R2.64] ;  /* 0x0000000802027981 */ /* 0x000324000c1e1900 */
[----:B------:R-:W-:Y:S02]  /*04d0*/  IMAD R29, R25, R10, R22 ;  /* 0x0000000a191d7224 */ /* 0x000fe400078e0216 */
[C---:B------:R-:W-:Y:S01]  /*04e0*/  IMAD.WIDE R10, R23.reuse, 0x4, R12 ;  /* 0x00000004170a7825 */ /* 0x040fe200078e020c */
[----:B------:R1:W4:Y:S03]  /*04f0*/  LDG.E R6, desc[UR8][R6.64] ;  /* 0x0000000806067981 */ /* 0x000326000c1e1900 */
[----:B------:R-:W-:Y:S02]  /*0500*/  IMAD.WIDE R14, R23, 0x4, R8 ;  /* 0x00000004170e7825 */ /* 0x000fe400078e0208 */
[----:B------:R-:W4:Y:S02]  /*0510*/  LDG.E R10, desc[UR8][R10.64] ;  /* 0x000000080a0a7981 */ /* 0x000f24000c1e1900 */
[----:B-----5:R-:W-:-:S02]  /*0520*/  IMAD.WIDE R4, R29, 0x4, R4 ;  /* 0x000000041d047825 */ /* 0x020fc400078e0204 */
[----:B------:R-:W5:Y:S04]  /*0530*/  LDG.E R14, desc[UR8][R14.64] ;  /* 0x000000080e0e7981 */ /* 0x000f68000c1e1900 */
[----:B------:R1:W5:Y:S01]  /*0540*/  LDG.E R4, desc[UR8][R4.64] ;  /* 0x0000000804047981 */ /* 0x000362000c1e1900 */
[----:B------:R-:W1:Y:S01]  /*0550*/  S2UR UR5, SR_CgaCtaId ;  /* 0x00000000000579c3 */ /* 0x000e620000008800 */
[----:B------:R-:W-:Y:S01]  /*0560*/  UMOV UR4, 0x400 ;  /* 0x0000040000047882 */ /* 0x000fe20000000000 */
[----:B0-----:R-:W-:Y:S01]  /*0570*/  IADD3 R9, PT, PT, R20, R23, RZ ;  /* 0x0000001714097210 */ /* 0x001fe20007ffe0ff */
[----:B------:R-:W-:Y:S01]  /*0580*/  IMAD.IADD R13, R0, 0x1, R23 ;  /* 0x00000001000d7824 */ /* 0x000fe200078e0217 */
[----:B------:R-:W-:Y:S01]  /*0590*/  ISETP.GE.AND P0, PT, R23, RZ, PT ;  /* 0x000000ff1700720c */ /* 0x000fe20003f06270 */
[----:B-1----:R-:W-:-:S02]  /*05a0*/  ULEA UR6, UR5, UR4, 0x18 ;  /* 0x0000000405067291 */ /* 0x002fc4000f8ec0ff */
[----:B------:R-:W-:-:S04]  /*05b0*/  UIADD3 UR4, UPT, UPT, UR4, 0x4000, URZ ;  /* 0x0000400004047890 */ /* 0x000fc8000fffe0ff */
[----:B------:R-:W-:Y:S01]  /*05c0*/  LEA R12, R9, UR6, 0x8 ;  /* 0x00000006090c7c11 */ /* 0x000fe2000f8e40ff */
[----:B------:R-:W-:Y:S01]  /*05d0*/  ULEA UR4, UR5, UR4, 0x18 ;  /* 0x0000000405047291 */ /* 0x000fe2000f8ec0ff */
[----:B------:R-:W-:Y:S02]  /*05e0*/  LEA R20, R20, UR6, 0x8 ;  /* 0x0000000614147c11 */ /* 0x000fe4000f8e40ff */
[----:B------:R-:W-:Y:S01]  /*05f0*/  LEA R3, R13, R12, 0x2 ;  /* 0x0000000c0d037211 */ /* 0x000fe200078e10ff */
[--C-:B------:R-:W-:Y:S01]  /*0600*/  IMAD R7, R23, 0x100, R12.reuse ;  /* 0x0000010017077824 */ /* 0x100fe200078e020c */
[----:B------:R-:W-:Y:S01]  /*0610*/  LEA R5, R13, R20, 0x2 ;  /* 0x000000140d057211 */ /* 0x000fe200078e10ff */
[----:B------:R-:W-:Y:S01]  /*0620*/  IMAD R8, R0, 0x4, R12 ;  /* 0x0000000400087824 */ /* 0x000fe200078e020c */
[----:B------:R-:W-:Y:S02]  /*0630*/  LEA R28, R23, R3, 0x2 ;  /* 0x00000003171c7211 */ /* 0x000fe400078e10ff */
[----:B------:R-:W-:-:S02]  /*0640*/  LEA R11, R13, R7, 0x2 ;  /* 0x000000070d0b7211 */ /* 0x000fc400078e10ff */
[----:B------:R-:W-:Y:S02]  /*0650*/  LEA R25, R25, UR4, 0x6 ;  /* 0x0000000419197c11 */ /* 0x000fe4000f8e30ff */
[----:B------:R-:W-:Y:S02]  /*0660*/  LEA R15, R23, R5, 0x2 ;  /* 0x00000005170f7211 */ /* 0x000fe400078e10ff */
[----:B------:R-:W-:Y:S02]  /*0670*/  LEA R7, R0, R7, 0x2 ;  /* 0x0000000700077211 */ /* 0x000fe400078e10ff */
[----:B------:R-:W-:Y:S01]  /*0680*/  LEA R25, R22, R25, 0x2 ;  /* 0x0000001916197211 */ /* 0x000fe200078e10ff */
[----:B---3--:R0:W-:Y:S04]  /*0690*/  STS [R3], R24 ;  /* 0x0000001803007388 */ /* 0x0081e80000000800 */
[----:B--2---:R1:W-:Y:S04]  /*06a0*/  STS [R8], R21 ;  /* 0x0000001508007388 */ /* 0x0043e80000000800 */
[----:B----4-:R-:W-:Y:S01]  /*06b0*/  STS [R28], R19 ;  /* 0x000000131c007388 */ /* 0x010fe20000000800 */
[----:B0-----:R-:W-:-:S02]  /*06c0*/  IMAD R3, R0, 0x4, R20 ;  /* 0x0000000400037824 */ /* 0x001fc400078e0214 */
[----:B-1----:R-:W-:Y:S02]  /*06d0*/  IMAD R21, R23, 0x4, R11 ;  /* 0x0000000417157824 */ /* 0x002fe400078e020b */
[----:B------:R-:W-:Y:S01]  /*06e0*/  IMAD.MOV R23, RZ, RZ, -R23 ;  /* 0x000000ffff177224 */ /* 0x000fe200078e0a17 */
[----:B------:R-:W-:Y:S04]  /*06f0*/  STS [R5], R26 ;  /* 0x0000001a05007388 */ /* 0x000fe80000000800 */
[----:B------:R0:W-:Y:S04]  /*0700*/  STS [R11], R27 ;  /* 0x0000001b0b007388 */ /* 0x0001e80000000800 */
[----:B------:R1:W-:Y:S01]  /*0710*/  STS [R3], R2 ;  /* 0x0000000203007388 */ /* 0x0003e20000000800 */
[----:B0-----:R-:W-:-:S03]  /*0720*/  HFMA2 R11, -RZ, RZ, 0, 0 ;  /* 0x00000000ff0b7431 */ /* 0x001fc600000001ff */
[----:B------:R1:W-:Y:S04]  /*0730*/  STS [R15], R10 ;  /* 0x0000000a0f007388 */ /* 0x0003e80000000800 */
[----:B------:R1:W-:Y:S04]  /*0740*/  STS [R7], R6 ;  /* 0x0000000607007388 */ /* 0x0003e80000000800 */
[----:B-----5:R1:W-:Y:S04]  /*0750*/  STS [R21], R14 ;  /* 0x0000000e15007388 */ /* 0x0203e80000000800 */
[----:B------:R1:W-:Y:S01]  /*0760*/  STS [R25], R4 ;  /* 0x0000000419007388 */ /* 0x0003e20000000800 */
[----:B------:R-:W-:Y:S06]  /*0770*/  BAR.SYNC.DEFER_BLOCKING 0x0 ;  /* 0x0000000000007b1d */ /* 0x000fec0000010000 */
[----:B------:R-:W-:Y:S05]  /*0780*/  @!P0 BRA `(.L_x_0) ;  /* 0x00000004005c8947 */ /* 0x000fea0003800000 */
[C---:B-1----:R-:W-:Y:S01]  /*0790*/  LOP3.LUT R2, R18.reuse, 0x6, RZ, 0xc0, !PT ;  /* 0x0000000612027812 */ /* 0x042fe200078ec0ff */
[----:B------:R-:W-:Y:S01]  /*07a0*/  IMAD.MOV.U32 R11, RZ, RZ, RZ ;  /* 0x000000ffff0b7224 */ /* 0x000fe200078e00ff */
[----:B------:R-:W-:Y:S02]  /*07b0*/  IADD3 R18, PT, PT, R18, 0x1, RZ ;  /* 0x0000000112127810 */ /* 0x000fe40007ffe0ff */
[----:B------:R-:W-:Y:S02]  /*07c0*/  LEA R0, R9, R0, 0x6 ;  /* 0x0000000009007211 */ /* 0x000fe400078e30ff */
[----:B------:R-:W-:Y:S02]  /*07d0*/  LOP3.LUT R14, R18, 0xfffffff8, RZ, 0xc0, !PT ;  /* 0xfffffff8120e7812 */ /* 0x000fe400078ec0ff */
[----:B------:R-:W-:Y:S02]  /*07e0*/  LEA R0, R0, UR6, 0x2 ;  /* 0x0000000600007c11 */ /* 0x000fe4000f8e10ff */
[----:B------:R-:W-:Y:S01]  /*07f0*/  ISETP.GE.U32.AND P1, PT, R2, 0x3, PT ;  /* 0x000000030200780c */ /* 0x000fe20003f26070 */
[----:B------:R-:W-:Y:S01]  /*0800*/  IMAD.MOV R14, RZ, RZ, -R14 ;  /* 0x000000ffff0e7224 */ /* 0x000fe200078e0a0e */
[----:B------:R-:W-:-:S02]  /*0810*/  MOV R3, R23 ;  /* 0x0000001700037202 */ /* 0x000fc40000000f00 */
[----:B------:R-:W-:-:S09]  /*0820*/  IADD3 R0, PT, PT, R0, 0x10, RZ ;  /* 0x0000001000007810 */ /* 0x000fd20007ffe0ff */
.L_x_5:
[----:B------:R-:W0:Y:S01]  /*0830*/  LDCU UR5, c[0x0][0x3a4] ;  /* 0x00007480ff0577ac */ /* 0x000e220008000800 */
[----:B------:R-:W-:Y:S01]  /*0840*/  MOV R2, R23 ;  /* 0x0000001700027202 */ /* 0x000fe20000000f00 */
[----:B0-----:R-:W-:Y:S02]  /*0850*/  UISETP.GE.U32.AND UP0, UPT, UR5, 0x4, UPT ;  /* 0x000000040500788c */ /* 0x001fe4000bf06070 */
[----:B------:R-:W-:Y:S01]  /*0860*/  IADD3 R15, PT, PT, R3, UR5, RZ ;  /* 0x00000005030f7c10 */ /* 0x000fe2000fffe0ff */
[----:B------:R-:W-:-:S06]  /*0870*/  ULOP3.LUT UP1, URZ, UR5, 0x1, URZ, 0xc0, !UPT ;  /* 0x0000000105ff7892 */ /* 0x000fcc000f82c0ff */
[----:B------:R-:W-:Y:S05]  /*0880*/  BRA.U !UP0, `(.L_x_1) ;  /* 0x0000000108747547 */ /* 0x000fea000b800000 */
[----:B------:R-:W-:Y:S01]  /*0890*/  LEA R20, R15, UR4, 0x6 ;  /* 0x000000040f147c11 */ /* 0x000fe2000f8e30ff */
[----:B------:R-:W-:Y:S01]  /*08a0*/  IMAD R18, R3, 0x100, R0 ;  /* 0x0000010003127824 */ /* 0x000fe200078e0200 */
[----:B------:R-:W-:Y:S02]  /*08b0*/  MOV R19, R14 ;  /* 0x0000000e00137202 */ /* 0x000fe40000000f00 */
[----:B------:R-:W-:Y:S01]  /*08c0*/  MOV R2, R23 ;  /* 0x0000001700027202 */ /* 0x000fe20000000f00 */
[----:B------:R-:W-:-:S07]  /*08d0*/  VIADD R20, R20, 0x10 ;  /* 0x0000001014147836 */ /* 0x000fce0000000000 */
.L_x_2:
[----:B------:R-:W-:Y:S01]  /*08e0*/  LDS R8, [R18+-0x10] ;  /* 0xfffff00012087984 */ /* 0x000fe20000000800 */
[----:B------:R-:W-:Y:S02]  /*08f0*/  IADD3 R19, PT, PT, R19, 0x8, RZ ;  /* 0x0000000813137810 */ /* 0x000fe40007ffe0ff */
[----:B------:R-:W-:Y:S01]  /*0900*/  IADD3 R2, PT, PT, R2, 0x8, RZ ;  /* 0x0000000802027810 */ /* 0x000fe20007ffe0ff */
[----:B------:R-:W0:Y:S01]  /*0910*/  LDS.128 R4, [R20+-0x10] ;  /* 0xfffff00014047984 */ /* 0x000e220000000c00 */
[----:B------:R-:W-:-:S03]  /*0920*/  ISETP.NE.AND P0, PT, R19, RZ, PT ;  /* 0x000000ff1300720c */ /* 0x000fc60003f05270 */
[----:B------:R-:W1:Y:S04]  /*0930*/  LDS R27, [R18+-0xc] ;  /* 0xfffff400121b7984 */ /* 0x000e680000000800 */
[----:B------:R-:W2:Y:S04]  /*0940*/  LDS R21, [R18+-0x8] ;  /* 0xfffff80012157984 */ /* 0x000ea80000000800 */
[----:B------:R-:W3:Y:S04]  /*0950*/  LDS R22, [R18+-0x4] ;  /* 0xfffffc0012167984 */ /* 0x000ee80000000800 */
[----:B------:R-:W-:Y:S01]  /*0960*/  LDS R25, [R18] ;  /* 0x0000000012197984 */ /* 0x000fe20000000800 */
[----:B0-----:R-:W-:-:S03]  /*0970*/  FFMA R4, R8, R4, R11 ;  /* 0x0000000408047223 */ /* 0x001fc6000000000b */
[----:B------:R0:W4:Y:S01]  /*0980*/  LDS.128 R8, [R20] ;  /* 0x0000000014087984 */ /* 0x0001220000000c00 */
[----:B-1----:R-:W-:-:S03]  /*0990*/  FFMA R24, R27, R5, R4 ;  /* 0x000000051b187223 */ /* 0x002fc60000000004 */
[----:B------:R-:W1:Y:S01]  /*09a0*/  LDS R27, [R18+0x4] ;  /* 0x00000400121b7984 */ /* 0x000e620000000800 */
[----:B--2---:R-:W-:-:S03]  /*09b0*/  FFMA R21, R21, R6, R24 ;  /* 0x0000000615157223 */ /* 0x004fc60000000018 */
[----:B------:R-:W2:Y:S01]  /*09c0*/  LDS R5, [R18+0x8] ;  /* 0x0000080012057984 */ /* 0x000ea20000000800 */
[----:B0-----:R-:W-:Y:S02]  /*09d0*/  VIADD R20, R20, 0x20 ;  /* 0x0000002014147836 */ /* 0x001fe40000000000 */
[----:B---3--:R-:W-:Y:S01]  /*09e0*/  FFMA R22, R22, R7, R21 ;  /* 0x0000000716167223 */ /* 0x008fe20000000015 */
[----:B------:R0:W3:Y:S02]  /*09f0*/  LDS R4, [R18+0xc] ;  /* 0x00000c0012047984 */ /* 0x0000e40000000800 */
[----:B0-----:R-:W-:Y:S01]  /*0a00*/  IADD3 R18, PT, PT, R18, 0x20, RZ ;  /* 0x0000002012127810 */ /* 0x001fe20007ffe0ff */
[----:B----4-:R-:W-:-:S04]  /*0a10*/  FFMA R8, R25, R8, R22 ;  /* 0x0000000819087223 */ /* 0x010fc80000000016 */
[----:B-1----:R-:W-:-:S04]  /*0a20*/  FFMA R8, R27, R9, R8 ;  /* 0x000000091b087223 */ /* 0x002fc80000000008 */
[----:B--2---:R-:W-:-:S04]  /*0a30*/  FFMA R5, R5, R10, R8 ;  /* 0x0000000a05057223 */ /* 0x004fc80000000008 */
[----:B---3--:R-:W-:Y:S01]  /*0a40*/  FFMA R11, R4, R11, R5 ;  /* 0x0000000b040b7223 */ /* 0x008fe20000000005 */
[----:B------:R-:W-:Y:S06]  /*0a50*/  @P0 BRA `(.L_x_2) ;  /* 0xfffffffc00a00947 */ /* 0x000fec000383ffff */
.L_x_1:
[----:B------:R-:W-:Y:S02]  /*0a60*/  LEA R15, R15, UR4, 0x6 ;  /* 0x000000040f0f7c11 */ /* 0x000fe4000f8e30ff */
[----:B------:R-:W-:Y:S01]  /*0a70*/  LEA R4, R3, R12, 0x8 ;  /* 0x0000000c03047211 */ /* 0x000fe200078e40ff */
[----:B------:R-:W-:Y:S06]  /*0a80*/  @!P1 BRA `(.L_x_3) ;  /* 0x0000000000449947 */ /* 0x000fec0003800000 */
[----:B------:R-:W-:Y:S01]  /*0a90*/  IMAD.IADD R5, R13, 0x1, R2 ;  /* 0x000000010d057824 */ /* 0x000fe200078e0202 */
[C---:B------:R-:W-:Y:S02]  /*0aa0*/  IADD3 R6, PT, PT, R2.reuse, UR5, RZ ;  /* 0x0000000502067c10 */ /* 0x040fe4000fffe0ff */
[----:B------:R-:W-:Y:S02]  /*0ab0*/  IADD3 R2, PT, PT, R2, 0x4, RZ ;  /* 0x0000000402027810 */ /* 0x000fe40007ffe0ff */
[----:B------:R-:W-:Y:S01]  /*0ac0*/  LEA R5, R5, R4, 0x2 ;  /* 0x0000000405057211 */ /* 0x000fe200078e10ff */
[----:B------:R-:W-:-:S04]  /*0ad0*/  IMAD R7, R6, 0x4, R15 ;  /* 0x0000000406077824 */ /* 0x000fc800078e020f */
[----:B------:R-:W-:Y:S04]  /*0ae0*/  LDS R6, [R5] ;  /* 0x0000000005067984 */ /* 0x000fe80000000800 */
[----:B------:R-:W0:Y:S04]  /*0af0*/  LDS R8, [R7] ;  /* 0x0000000007087984 */ /* 0x000e280000000800 */
[----:B------:R-:W-:Y:S04]  /*0b00*/  LDS R9, [R5+0x4] ;  /* 0x0000040005097984 */ /* 0x000fe80000000800 */
[----:B------:R-:W1:Y:S04]  /*0b10*/  LDS R10, [R7+0x4] ;  /* 0x00000400070a7984 */ /* 0x000e680000000800 */
[----:B------:R-:W-:Y:S04]  /*0b20*/  LDS R19, [R5+0x8] ;  /* 0x0000080005137984 */ /* 0x000fe80000000800 */
[----:B------:R-:W2:Y:S04]  /*0b30*/  LDS R18, [R7+0x8] ;  /* 0x0000080007127984 */ /* 0x000ea80000000800 */
[----:B------:R-:W-:Y:S04]  /*0b40*/  LDS R21, [R5+0xc] ;  /* 0x00000c0005157984 */ /* 0x000fe80000000800 */
[----:B------:R-:W3:Y:S01]  /*0b50*/  LDS R20, [R7+0xc] ;  /* 0x00000c0007147984 */ /* 0x000ee20000000800 */
[----:B0-----:R-:W-:-:S04]  /*0b60*/  FFMA R6, R6, R8, R11 ;  /* 0x0000000806067223 */ /* 0x001fc8000000000b */
[----:B-1----:R-:W-:-:S04]  /*0b70*/  FFMA R6, R9, R10, R6 ;  /* 0x0000000a09067223 */ /* 0x002fc80000000006 */
[----:B--2---:R-:W-:-:S04]  /*0b80*/  FFMA R6, R19, R18, R6 ;  /* 0x0000001213067223 */ /* 0x004fc80000000006 */
[----:B---3--:R-:W-:-:S07]  /*0b90*/  FFMA R11, R21, R20, R6 ;  /* 0x00000014150b7223 */ /* 0x008fce0000000006 */
.L_x_3:
[----:B------:R-:W-:Y:S05]  /*0ba0*/  BRA.U !UP1, `(.L_x_4) ;  /* 0x00000001092c7547 */ /* 0x000fea000b800000 */
[C---:B------:R-:W-:Y:S01]  /*0bb0*/  VIADD R6, R2.reuse, UR5 ;  /* 0x0000000502067c36 */ /* 0x040fe20008000000 */
[----:B------:R-:W-:Y:S01]  /*0bc0*/  IADD3 R5, PT, PT, R13, R2, RZ ;  /* 0x000000020d057210 */ /* 0x000fe20007ffe0ff */
[----:B------:R-:W-:-:S03]  /*0bd0*/  VIADD R2, R2, 0x2 ;  /* 0x0000000202027836 */ /* 0x000fc60000000000 */
[----:B------:R-:W-:Y:S02]  /*0be0*/  LEA R5, R5, R4, 0x2 ;  /* 0x0000000405057211 */ /* 0x000fe400078e10ff */
[----:B------:R-:W-:-:S03]  /*0bf0*/  LEA R7, R6, R15, 0x2 ;  /* 0x0000000f06077211 */ /* 0x000fc600078e10ff */
[----:B------:R-:W-:Y:S04]  /*0c00*/  LDS R6, [R5] ;  /* 0x0000000005067984 */ /* 0x000fe80000000800 */
[----:B------:R-:W0:Y:S04]  /*0c10*/  LDS R8, [R7] ;  /* 0x0000000007087984 */ /* 0x000e280000000800 */
[----:B------:R-:W-:Y:S04]  /*0c20*/  LDS R9, [R5+0x4] ;  /* 0x0000040005097984 */ /* 0x000fe80000000800 */
[----:B------:R-:W1:Y:S01]  /*0c30*/  LDS R10, [R7+0x4] ;  /* 0x00000400070a7984 */ /* 0x000e620000000800 */
[----:B0-----:R-:W-:-:S04]  /*0c40*/  FFMA R6, R6, R8, R11 ;  /* 0x0000000806067223 */ /* 0x001fc8000000000b */
[----:B-1----:R-:W-:-:S07]  /*0c50*/  FFMA R11, R9, R10, R6 ;  /* 0x0000000a090b7223 */ /* 0x002fce0000000006 */
.L_x_4:
[----:B------:R-:W-:Y:S02]  /*0c60*/  IADD3 R5, PT, PT, R13, R2, RZ ;  /* 0x000000020d057210 */ /* 0x000fe40007ffe0ff */
[----:B------:R-:W-:Y:S02]  /*0c70*/  IADD3 R2, PT, PT, R2, UR5, RZ ;  /* 0x0000000502027c10 */ /* 0x000fe4000fffe0ff */
[----:B------:R-:W-:Y:S01]  /*0c80*/  ISETP.NE.AND P0, PT, R3, UR5, PT ;  /* 0x0000000503007c0c */ /* 0x000fe2000bf05270 */
[----:B------:R-:W-:Y:S01]  /*0c90*/  IMAD R5, R5, 0x4, R4 ;  /* 0x0000000405057824 */ /* 0x000fe200078e0204 */
[----:B------:R-:W-:Y:S02]  /*0ca0*/  LEA R15, R2, R15, 0x2 ;  /* 0x0000000f020f7211 */ /* 0x000fe400078e10ff */
[----:B------:R-:W-:Y:S02]  /*0cb0*/  IADD3 R3, PT, PT, R3, 0x1, RZ ;  /* 0x0000000103037810 */ /* 0x000fe40007ffe0ff */
[----:B------:R-:W-:Y:S04]  /*0cc0*/  LDS R2, [R5] ;  /* 0x0000000005027984 */ /* 0x000fe80000000800 */
[----:B------:R-:W0:Y:S02]  /*0cd0*/  LDS R15, [R15] ;  /* 0x000000000f0f7984 */ /* 0x000e240000000800 */
[----:B0-----:R-:W-:Y:S01]  /*0ce0*/  FFMA R11, R2, R15, R11 ;  /* 0x0000000f020b7223 */ /* 0x001fe2000000000b */
[----:B------:R-:W-:Y:S06]  /*0cf0*/  @P0 BRA `(.L_x_5) ;  /* 0xfffffff800cc0947 */ /* 0x000fec000383ffff */
.L_x_0:
[----:B-1----:R-:W0:Y:S01]  /*0d00*/  LDC.64 R2, c[0x0][0x380] ;  /* 0x0000e000ff027b82 */ /* 0x002e220000000a00 */
[----:B------:R-:W1:Y:S02]  /*0d10*/  LDCU UR4, c[0x0][0x398] ;  /* 0x00007300ff0477ac */ /* 0x000e640008000800 */
[----:B-1----:R-:W-:-:S04]  /*0d20*/  IMAD R17, R16, UR4, R17 ;  /* 0x0000000410117c24 */ /* 0x002fc8000f8e0211 */
[----:B0-----:R-:W-:-:S05]  /*0d30*/  IMAD.WIDE R2, R17, 0x4, R2 ;  /* 0x0000000411027825 */ /* 0x001fca00078e0202 */
[----:B------:R-:W-:Y:S01]  /*0d40*/  STG.E desc[UR8][R2.64], R11 ;  /* 0x0000000b02007986 */ /* 0x000fe2000c101908 */
[----:B------:R-:W-:Y:S05]  /*0d50*/  EXIT ;  /* 0x000000000000794d */ /* 0x000fea0003800000 */
.L_x_6:
[----:B------:R-:W-:-:S00]  /*0d60*/  BRA `(.L_x_6) ;  /* 0xfffffffc00fc7947 */ /* 0x000fc0000383ffff */
[----:B------:R-:W-:-:S00]  /*0d70*/  NOP ;  /* 0x0000000000007918 */ /* 0x000fc00000000000 */
        /* <DEDUP_REMOVED lines=8> */
.L_x_7:


//--------------------- .nv.shared._Z4convPfS_S_iiii --------------------------
	.section	.nv.shared._Z4convPfS_S_iiii,"aw",@nobits
	.sectionflags	@""
	.align	4
.nv.shared._Z4convPfS_S_iiii:
	.zero		18432


//--------------------- .nv.shared.reserved.0     --------------------------
	.section	.nv.shared.reserved.0,"aw",@nobits
	.weak		__nv_reservedSMEM_offset_0_alias
	.size		__nv_reservedSMEM_offset_0_alias, 0, 64
	.other		__nv_reservedSMEM_offset_0_alias,@"STO_CUDA_RESERVED_SHARED STV_DEFAULT"
__nv_reservedSMEM_offset_0_alias:
	.zero		0
	.zero		64


//--------------------- .nv.constant0._Z4convPfS_S_iiii --------------------------
	.section	.nv.constant0._Z4convPfS_S_iiii,"a",@progbits
	.sectionflags	@""
	.align	4
.nv.constant0._Z4convPfS_S_iiii:
	.zero		936


//--------------------- SYMBOLS --------------------------

	.type		.nv.reservedSmem.offset0,@object
	.size		.nv.reservedSmem.offset0,0x4
	.type		.nv.reservedSmem.cap,@object
	.size		.nv.reservedSmem.cap,0x4
